//
// Generated by NVIDIA NVVM Compiler
//
// Compiler Build ID: CL-36424714
// Cuda compilation tools, release 13.0, V13.0.88
// Based on NVVM 20.0.0
//

.version 9.0
.target sm_100
.address_size 64

	// .globl	_Z24Pixel_Shared_ConvolutionPiS_mm
.const .align 4 .b8 kernel_cuda[36];
// _ZZ24Pixel_Shared_ConvolutionPiS_mmE12sharedMemory has been demoted

.visible .entry _Z24Pixel_Shared_ConvolutionPiS_mm(
	.param .u64 .ptr .align 1 _Z24Pixel_Shared_ConvolutionPiS_mm_param_0,
	.param .u64 .ptr .align 1 _Z24Pixel_Shared_ConvolutionPiS_mm_param_1,
	.param .u64 _Z24Pixel_Shared_ConvolutionPiS_mm_param_2,
	.param .u64 _Z24Pixel_Shared_ConvolutionPiS_mm_param_3
)
{
	.reg .pred 	%p<5>;
	.reg .b32 	%r<41>;
	.reg .b64 	%rd<30>;
	// demoted variable
	.shared .align 4 .b8 _ZZ24Pixel_Shared_ConvolutionPiS_mmE12sharedMemory[6168];
	ld.param.u64 	%rd14, [_Z24Pixel_Shared_ConvolutionPiS_mm_param_1];
	ld.param.u64 	%rd15, [_Z24Pixel_Shared_ConvolutionPiS_mm_param_2];
	ld.param.u64 	%rd16, [_Z24Pixel_Shared_ConvolutionPiS_mm_param_3];
	setp.lt.u64 	%p1, %rd16, 2;
	@%p1 bra 	$L__BB0_7;
	ld.param.u64 	%rd27, [_Z24Pixel_Shared_ConvolutionPiS_mm_param_0];
	mov.u32 	%r12, %ctaid.x;
	shl.b32 	%r13, %r12, 9;
	mov.u32 	%r1, %tid.x;
	add.s32 	%r14, %r13, %r1;
	add.s32 	%r15, %r14, 1;
	shl.b32 	%r16, %r1, 2;
	mov.u32 	%r17, _ZZ24Pixel_Shared_ConvolutionPiS_mmE12sharedMemory;
	add.s32 	%r2, %r17, %r16;
	cvt.u64.u32 	%rd18, %r14;
	ld.const.u32 	%r3, [kernel_cuda];
	ld.const.u32 	%r4, [kernel_cuda+4];
	ld.const.u32 	%r5, [kernel_cuda+8];
	ld.const.u32 	%r6, [kernel_cuda+12];
	ld.const.u32 	%r7, [kernel_cuda+16];
	ld.const.u32 	%r8, [kernel_cuda+20];
	ld.const.u32 	%r9, [kernel_cuda+24];
	ld.const.u32 	%r10, [kernel_cuda+28];
	ld.const.u32 	%r11, [kernel_cuda+32];
	add.s64 	%rd29, %rd16, -1;
	add.s64 	%rd19, %rd15, %rd18;
	shl.b64 	%rd20, %rd19, 2;
	cvta.to.global.u64 	%rd21, %rd14;
	add.s64 	%rd22, %rd20, %rd21;
	add.s64 	%rd2, %rd22, 4;
	shl.b64 	%rd3, %rd15, 2;
	mul.wide.u32 	%rd23, %r15, 4;
	cvta.to.global.u64 	%rd24, %rd27;
	add.s64 	%rd4, %rd24, %rd23;
	shl.b64 	%rd25, %rd15, 3;
	add.s64 	%rd5, %rd4, %rd25;
	mov.b64 	%rd28, 0;
$L__BB0_2:
	add.s64 	%rd8, %rd4, %rd28;
	ld.global.u32 	%r18, [%rd8];
	st.shared.u32 	[%r2+4], %r18;
	add.s64 	%rd9, %rd8, %rd3;
	ld.global.u32 	%r19, [%rd9];
	st.shared.u32 	[%r2+2060], %r19;
	add.s64 	%rd10, %rd5, %rd28;
	ld.global.u32 	%r20, [%rd10];
	st.shared.u32 	[%r2+4116], %r20;
	setp.eq.s32 	%p2, %r1, 511;
	@%p2 bra 	$L__BB0_5;
	setp.ne.s32 	%p3, %r1, 0;
	@%p3 bra 	$L__BB0_6;
	ld.global.u32 	%r24, [%rd8+-4];
	st.shared.u32 	[_ZZ24Pixel_Shared_ConvolutionPiS_mmE12sharedMemory], %r24;
	ld.global.u32 	%r25, [%rd9+-4];
	st.shared.u32 	[_ZZ24Pixel_Shared_ConvolutionPiS_mmE12sharedMemory+2056], %r25;
	ld.global.u32 	%r26, [%rd10+-4];
	st.shared.u32 	[_ZZ24Pixel_Shared_ConvolutionPiS_mmE12sharedMemory+4112], %r26;
	bra.uni 	$L__BB0_6;
$L__BB0_5:
	ld.global.u32 	%r21, [%rd8+8];
	st.shared.u32 	[_ZZ24Pixel_Shared_ConvolutionPiS_mmE12sharedMemory+2048], %r21;
	ld.global.u32 	%r22, [%rd9+16];
	st.shared.u32 	[_ZZ24Pixel_Shared_ConvolutionPiS_mmE12sharedMemory+4104], %r22;
	ld.global.u32 	%r23, [%rd10+8];
	st.shared.u32 	[_ZZ24Pixel_Shared_ConvolutionPiS_mmE12sharedMemory+6160], %r23;
$L__BB0_6:
	bar.sync 	0;
	ld.shared.u32 	%r27, [%r2+4];
	mul.lo.s32 	%r28, %r3, %r27;
	ld.shared.u32 	%r29, [%r2+2060];
	mad.lo.s32 	%r30, %r4, %r29, %r28;
	ld.shared.u32 	%r31, [%r2+4116];
	mad.lo.s32 	%r32, %r5, %r31, %r30;
	mad.lo.s32 	%r33, %r6, %r27, %r32;
	mad.lo.s32 	%r34, %r7, %r29, %r33;
	mad.lo.s32 	%r35, %r8, %r31, %r34;
	mad.lo.s32 	%r36, %r9, %r27, %r35;
	mad.lo.s32 	%r37, %r10, %r29, %r36;
	mad.lo.s32 	%r38, %r11, %r31, %r37;
	max.s32 	%r39, %r38, 0;
	min.s32 	%r40, %r39, 255;
	add.s64 	%rd26, %rd2, %rd28;
	st.global.u32 	[%rd26], %r40;
	add.s64 	%rd29, %rd29, -1;
	add.s64 	%rd28, %rd28, %rd3;
	setp.ne.s64 	%p4, %rd29, 0;
	@%p4 bra 	$L__BB0_2;
$L__BB0_7:
	ret;

}


// ===== COMPILED SASS (sm_100) =====

	.target	sm_100

	.elftype	@"ET_EXEC"


//--------------------- .note.nv.tkinfo           --------------------------
	.section	.note.nv.tkinfo,"",@"SHT_NOTE"
	.sectionflags	@"SHF_NOTE_NV_TKINFO"
	.tkinfo
        /*0018*/ 	.word	0x00000002
        /*0030*/ 	.string	""
        /*0030*/ 	.string	"ptxas"
        /*0030*/ 	.string	"Cuda compilation tools, release 13.0, V13.0.88"
        /*0030*/ 	.string	"Build cuda_13.0.r13.0/compiler.36424714_0"
        /*0030*/ 	.string	"-arch sm_100 -m 64 "



//--------------------- .note.nv.cuinfo           --------------------------
	.section	.note.nv.cuinfo,"",@"SHT_NOTE"
	.sectionflags	@"SHF_NOTE_NV_CUINFO"
        /*0018*/ 	.short	0x0002
        /*001a*/ 	.short	0x0064
        /*001c*/ 	.short	0x0082
	.zero		2


//--------------------- .nv.info                  --------------------------
	.section	.nv.info,"",@"SHT_CUDA_INFO"
	.align	4


	//----- nvinfo : EIATTR_REGCOUNT
	.align		4
        /*0000*/ 	.byte	0x04, 0x2f
        /*0002*/ 	.short	(.L_2 - .L_1)
	.align		4
.L_1:
        /*0004*/ 	.word	index@(_Z24Pixel_Shared_ConvolutionPiS_mm)
        /*0008*/ 	.word	0x0000001c


	//----- nvinfo : EIATTR_FRAME_SIZE
	.align		4
.L_2:
        /*000c*/ 	.byte	0x04, 0x11
        /*000e*/ 	.short	(.L_4 - .L_3)
	.align		4
.L_3:
        /*0010*/ 	.word	index@(_Z24Pixel_Shared_ConvolutionPiS_mm)
        /*0014*/ 	.word	0x00000000


	//----- nvinfo : EIATTR_MIN_STACK_SIZE
	.align		4
.L_4:
        /*0018*/ 	.byte	0x04, 0x12
        /*001a*/ 	.short	(.L_6 - .L_5)
	.align		4
.L_5:
        /*001c*/ 	.word	index@(_Z24Pixel_Shared_ConvolutionPiS_mm)
        /*0020*/ 	.word	0x00000000
.L_6:


//--------------------- .nv.compat                --------------------------
	.section	.nv.compat,"",@"SHT_CUDA_COMPAT_INFO"
	.align	4
        /*0000*/ 	.byte	0x02, 0x09, 0x00, 0x00, 0x02, 0x02, 0x01, 0x00, 0x02, 0x05, 0x05, 0x00, 0x03, 0x07, 0x01, 0x01
        /*0010*/ 	.byte	0x02, 0x03, 0x00, 0x00, 0x02, 0x06, 0x01, 0x00, 0x04, 0x0b, 0x08, 0x00, 0x09, 0x00, 0x00, 0x00
        /*0020*/ 	.byte	0x00, 0x00, 0x00, 0x00


//--------------------- .nv.info._Z24Pixel_Shared_ConvolutionPiS_mm --------------------------
	.section	.nv.info._Z24Pixel_Shared_ConvolutionPiS_mm,"",@"SHT_CUDA_INFO"
	.sectionflags	@""
	.align	4


	//----- nvinfo : EIATTR_CUDA_API_VERSION
	.align		4
        /*0000*/ 	.byte	0x04, 0x37
        /*0002*/ 	.short	(.L_8 - .L_7)
.L_7:
        /*0004*/ 	.word	0x00000082


	//----- nvinfo : EIATTR_KPARAM_INFO
	.align		4
.L_8:
        /*0008*/ 	.byte	0x04, 0x17
        /*000a*/ 	.short	(.L_10 - .L_9)
.L_9:
        /*000c*/ 	.word	0x00000000
        /*0010*/ 	.short	0x0003
        /*0012*/ 	.short	0x0018
        /*0014*/ 	.byte	0x00, 0xf0, 0x21, 0x00


	//----- nvinfo : EIATTR_KPARAM_INFO
	.align		4
.L_10:
        /*0018*/ 	.byte	0x04, 0x17
        /*001a*/ 	.short	(.L_12 - .L_11)
.L_11:
        /*001c*/ 	.word	0x00000000
        /*0020*/ 	.short	0x0002
        /*0022*/ 	.short	0x0010
        /*0024*/ 	.byte	0x00, 0xf0, 0x21, 0x00


	//----- nvinfo : EIATTR_KPARAM_INFO
	.align		4
.L_12:
        /*0028*/ 	.byte	0x04, 0x17
        /*002a*/ 	.short	(.L_14 - .L_13)
.L_13:
        /*002c*/ 	.word	0x00000000
        /*0030*/ 	.short	0x0001
        /*0032*/ 	.short	0x0008
        /*0034*/ 	.byte	0x00, 0xf5, 0x21, 0x00


	//----- nvinfo : EIATTR_KPARAM_INFO
	.align		4
.L_14:
        /*0038*/ 	.byte	0x04, 0x17
        /*003a*/ 	.short	(.L_16 - .L_15)
.L_15:
        /*003c*/ 	.word	0x00000000
        /*0040*/ 	.short	0x0000
        /*0042*/ 	.short	0x0000
        /*0044*/ 	.byte	0x00, 0xf5, 0x21, 0x00


	//----- nvinfo : EIATTR_SPARSE_MMA_MASK
	.align		4
.L_16:
        /*0048*/ 	.byte	0x03, 0x50
        /*004a*/ 	.short	0x0000


	//----- nvinfo : EIATTR_MAXREG_COUNT
	.align		4
        /*004c*/ 	.byte	0x03, 0x1b
        /*004e*/ 	.short	0x00ff


	//----- nvinfo : EIATTR_NUM_BARRIERS
	.align		4
        /*0050*/ 	.byte	0x02, 0x4c
        /*0052*/ 	.byte	0x01
	.zero		1


	//----- nvinfo : EIATTR_MERCURY_ISA_VERSION
	.align		4
        /*0054*/ 	.byte	0x03, 0x5f
        /*0056*/ 	.short	0x0101


	//----- nvinfo : EIATTR_VRC_CTA_INIT_COUNT
	.align		4
        /*0058*/ 	.byte	0x02, 0x4a
	.zero		1
	.zero		1


	//----- nvinfo : EIATTR_EXIT_INSTR_OFFSETS
	.align		4
        /*005c*/ 	.byte	0x04, 0x1c
        /*005e*/ 	.short	(.L_18 - .L_17)


	//   ....[0]....
.L_17:
        /*0060*/ 	.word	0x00000040


	//   ....[1]....
        /*0064*/ 	.word	0x000005e0


	//----- nvinfo : EIATTR_CRS_STACK_SIZE
	.align		4
.L_18:
        /*0068*/ 	.byte	0x04, 0x1e
        /*006a*/ 	.short	(.L_20 - .L_19)
.L_19:
        /*006c*/ 	.word	0x00000000


	//----- nvinfo : EIATTR_CBANK_PARAM_SIZE
	.align		4
.L_20:
        /*0070*/ 	.byte	0x03, 0x19
        /*0072*/ 	.short	0x0020


	//----- nvinfo : EIATTR_PARAM_CBANK
	.align		4
        /*0074*/ 	.byte	0x04, 0x0a
        /*0076*/ 	.short	(.L_22 - .L_21)
	.align		4
.L_21:
        /*0078*/ 	.word	index@(.nv.constant0._Z24Pixel_Shared_ConvolutionPiS_mm)
        /*007c*/ 	.short	0x0380
        /*007e*/ 	.short	0x0020


	//----- nvinfo : EIATTR_SW_WAR
	.align		4
.L_22:
        /*0080*/ 	.byte	0x04, 0x36
        /*0082*/ 	.short	(.L_24 - .L_23)
.L_23:
        /*0084*/ 	.word	0x00000008
.L_24:


//--------------------- .nv.callgraph             --------------------------
	.section	.nv.callgraph,"",@"SHT_CUDA_CALLGRAPH"
	.align	4
	.sectionentsize	8
	.align		4
        /*0000*/ 	.word	0x00000000
	.align		4
        /*0004*/ 	.word	0xffffffff
	.align		4
        /*0008*/ 	.word	0x00000000
	.align		4
        /*000c*/ 	.word	0xfffffffe
	.align		4
        /*0010*/ 	.word	0x00000000
	.align		4
        /*0014*/ 	.word	0xfffffffd
	.align		4
        /*0018*/ 	.word	0x00000000
	.align		4
        /*001c*/ 	.word	0xfffffffc


//--------------------- .nv.constant3             --------------------------
	.section	.nv.constant3,"a",@progbits
	.align	4
.nv.constant3:
	.type		kernel_cuda,@object
	.size		kernel_cuda,(.L_0 - kernel_cuda)
kernel_cuda:
	.zero		36
.L_0:


//--------------------- .text._Z24Pixel_Shared_ConvolutionPiS_mm --------------------------
	.section	.text._Z24Pixel_Shared_ConvolutionPiS_mm,"ax",@progbits
	.align	128
        .global         _Z24Pixel_Shared_ConvolutionPiS_mm
        .type           _Z24Pixel_Shared_ConvolutionPiS_mm,@function
        .size           _Z24Pixel_Shared_ConvolutionPiS_mm,(.L_x_5 - _Z24Pixel_Shared_ConvolutionPiS_mm)
        .other          _Z24Pixel_Shared_ConvolutionPiS_mm,@"STO_CUDA_ENTRY STV_DEFAULT"
_Z24Pixel_Shared_ConvolutionPiS_mm:
.text._Z24Pixel_Shared_ConvolutionPiS_mm:
[----:B------:R-:W-:Y:S08]  /*0000*/  LDC R1, c[0x0][0x37c] ;  /* 0x0000df00ff017b82 */ /* 0x000ff00000000800 */
[----:B------:R-:W0:Y:S02]  /*0010*/  LDC.64 R14, c[0x0][0x398] ;  /* 0x0000e600ff0e7b82 */ /* 0x000e240000000a00 */
[----:B0-----:R-:W-:-:S04]  /*0020*/  ISETP.GE.U32.AND P0, PT, R14, 0x2, PT ;  /* 0x000000020e00780c */ /* 0x001fc80003f06070 */
[----:B------:R-:W-:-:S13]  /*0030*/  ISETP.GE.U32.AND.EX P0, PT, R15, RZ, PT, P0 ;  /* 0x000000ff0f00720c */ /* 0x000fda0003f06100 */
[----:B------:R-:W-:Y:S05]  /*0040*/  @!P0 EXIT ;  /* 0x000000000000894d */ /* 0x000fea0003800000 */
[----:B------:R-:W0:Y:S01]  /*0050*/  S2R R7, SR_CTAID.X ;  /* 0x0000000000077919 */ /* 0x000e220000002500 */
[----:B------:R-:W1:Y:S01]  /*0060*/  LDC.64 R4, c[0x0][0x390] ;  /* 0x0000e400ff047b82 */ /* 0x000e620000000a00 */
[----:B------:R-:W2:Y:S01]  /*0070*/  LDCU.64 UR8, c[0x0][0x388] ;  /* 0x00007100ff0877ac */ /* 0x000ea20008000a00 */
[----:B------:R-:W-:Y:S01]  /*0080*/  CS2R R18, SRZ ;  /* 0x0000000000127805 */ /* 0x000fe2000001ff00 */
[----:B------:R-:W0:Y:S01]  /*0090*/  S2R R0, SR_TID.X ;  /* 0x0000000000007919 */ /* 0x000e220000002100 */
[----:B------:R-:W-:Y:S01]  /*00a0*/  UMOV UR4, 0x400 ;  /* 0x0000040000047882 */ /* 0x000fe20000000000 */
[----:B------:R-:W3:Y:S03]  /*00b0*/  LDCU.64 UR6, c[0x0][0x358] ;  /* 0x00006b00ff0677ac */ /* 0x000ee60008000a00 */
[----:B------:R-:W4:Y:S01]  /*00c0*/  LDC.64 R2, c[0x0][0x380] ;  /* 0x0000e000ff027b82 */ /* 0x000f220000000a00 */
[----:B------:R-:W0:Y:S01]  /*00d0*/  LDCU UR10, c[0x3][0x20] ;  /* 0x00c00400ff0a77ac */ /* 0x000e220008000800 */
[----:B------:R-:W0:Y:S06]  /*00e0*/  LDCU.128 UR12, c[0x3][URZ] ;  /* 0x00c00000ff0c77ac */ /* 0x000e2c0008000c00 */
[----:B------:R-:W5:Y:S01]  /*00f0*/  S2UR UR5, SR_CgaCtaId ;  /* 0x00000000000579c3 */ /* 0x000f620000008800 */
[----:B------:R-:W0:Y:S01]  /*0100*/  LDCU.128 UR16, c[0x3][0x10] ;  /* 0x00c00200ff1077ac */ /* 0x000e220008000c00 */
[----:B-1----:R-:W-:-:S02]  /*0110*/  IMAD.SHL.U32 R17, R4, 0x4, RZ ;  /* 0x0000000404117824 */ /* 0x002fc400078e00ff */
[----:B0-----:R-:W-:-:S05]  /*0120*/  IMAD R7, R7, 0x200, R0 ;  /* 0x0000020007077824 */ /* 0x001fca00078e0200 */
[C---:B------:R-:W-:Y:S01]  /*0130*/  IADD3 R12, P0, PT, R7.reuse, R4, RZ ;  /* 0x00000004070c7210 */ /* 0x040fe20007f1e0ff */
[----:B------:R-:W-:Y:S01]  /*0140*/  VIADD R7, R7, 0x1 ;  /* 0x0000000107077836 */ /* 0x000fe20000000000 */
[----:B-----5:R-:W-:Y:S02]  /*0150*/  ULEA UR4, UR5, UR4, 0x18 ;  /* 0x0000000405047291 */ /* 0x020fe4000f8ec0ff */
[----:B--2---:R-:W-:Y:S01]  /*0160*/  LEA R10, P1, R12, UR8, 0x2 ;  /* 0x000000080c0a7c11 */ /* 0x004fe2000f8210ff */
[----:B------:R-:W-:Y:S01]  /*0170*/  IMAD.X R9, RZ, RZ, R5, P0 ;  /* 0x000000ffff097224 */ /* 0x000fe200000e0605 */
[----:B------:R-:W-:Y:S01]  /*0180*/  IADD3 R11, P0, PT, R14, -0x1, RZ ;  /* 0xffffffff0e0b7810 */ /* 0x000fe20007f1e0ff */
[----:B----4-:R-:W-:Y:S01]  /*0190*/  IMAD.WIDE.U32 R2, R7, 0x4, R2 ;  /* 0x0000000407027825 */ /* 0x010fe200078e0002 */
[----:B------:R-:W-:Y:S02]  /*01a0*/  LEA R20, R0, UR4, 0x2 ;  /* 0x0000000400147c11 */ /* 0x000fe4000f8e10ff */
[----:B------:R-:W-:-:S02]  /*01b0*/  LEA.HI.X R12, R12, UR9, R9, 0x2, P1 ;  /* 0x000000090c0c7c11 */ /* 0x000fc400088f1409 */
[C---:B------:R-:W-:Y:S02]  /*01c0*/  LEA R13, P1, R4.reuse, R2, 0x3 ;  /* 0x00000002040d7211 */ /* 0x040fe400078218ff */
[----:B------:R-:W-:Y:S02]  /*01d0*/  IADD3.X R14, PT, PT, R15, -0x1, RZ, P0, !PT ;  /* 0xffffffff0f0e7810 */ /* 0x000fe400007fe4ff */
[C-C-:B------:R-:W-:Y:S02]  /*01e0*/  SHF.L.U64.HI R15, R4.reuse, 0x2, R5.reuse ;  /* 0x00000002040f7819 */ /* 0x140fe40000010205 */
[----:B---3--:R-:W-:-:S07]  /*01f0*/  LEA.HI.X R16, R4, R3, R5, 0x3, P1 ;  /* 0x0000000304107211 */ /* 0x008fce00008f1c05 */
.L_x_3:
[----:B------:R-:W-:Y:S02]  /*0200*/  IADD3 R4, P1, PT, R2, R18, RZ ;  /* 0x0000001202047210 */ /* 0x000fe40007f3e0ff */
[----:B------:R-:W-:-:S03]  /*0210*/  IADD3 R6, P0, PT, R18, R13, RZ ;  /* 0x0000000d12067210 */ /* 0x000fc60007f1e0ff */
[----:B------:R-:W-:Y:S01]  /*0220*/  IMAD.X R5, R3, 0x1, R19, P1 ;  /* 0x0000000103057824 */ /* 0x000fe200008e0613 */
[----:B------:R-:W-:Y:S01]  /*0230*/  IADD3 R8, P1, PT, R17, R4, RZ ;  /* 0x0000000411087210 */ /* 0x000fe20007f3e0ff */
[----:B------:R-:W-:-:S03]  /*0240*/  IMAD.X R7, R19, 0x1, R16, P0 ;  /* 0x0000000113077824 */ /* 0x000fc600000e0610 */
[----:B0-----:R-:W2:Y:S01]  /*0250*/  LDG.E R21, desc[UR6][R4.64] ;  /* 0x0000000604157981 */ /* 0x001ea2000c1e1900 */
[----:B------:R-:W-:-:S03]  /*0260*/  IMAD.X R9, R15, 0x1, R5, P1 ;  /* 0x000000010f097824 */ /* 0x000fc600008e0605 */
[----:B------:R-:W3:Y:S04]  /*0270*/  LDG.E R25, desc[UR6][R6.64] ;  /* 0x0000000606197981 */ /* 0x000ee8000c1e1900 */
[----:B------:R-:W4:Y:S01]  /*0280*/  LDG.E R23, desc[UR6][R8.64] ;  /* 0x0000000608177981 */ /* 0x000f22000c1e1900 */
[----:B------:R-:W-:Y:S01]  /*0290*/  ISETP.NE.AND P0, PT, R0, 0x1ff, PT ;  /* 0x000001ff0000780c */ /* 0x000fe20003f05270 */
[----:B------:R-:W-:Y:S02]  /*02a0*/  BSSY.RECONVERGENT B0, `(.L_x_0) ;  /* 0x000001a000007945 */ /* 0x000fe40003800200 */
[----:B--2---:R0:W-:Y:S04]  /*02b0*/  STS [R20+0x4], R21 ;  /* 0x0000041514007388 */ /* 0x0041e80000000800 */
[----:B---3--:R0:W-:Y:S04]  /*02c0*/  STS [R20+0x1014], R25 ;  /* 0x0010141914007388 */ /* 0x0081e80000000800 */
[----:B----4-:R0:W-:Y:S02]  /*02d0*/  STS [R20+0x80c], R23 ;  /* 0x00080c1714007388 */ /* 0x0101e40000000800 */
[----:B------:R-:W-:Y:S05]  /*02e0*/  @!P0 BRA `(.L_x_1) ;  /* 0x0000000000308947 */ /* 0x000fea0003800000 */
[----:B------:R-:W-:-:S13]  /*02f0*/  ISETP.NE.AND P0, PT, R0, RZ, PT ;  /* 0x000000ff0000720c */ /* 0x000fda0003f05270 */
[----:B------:R-:W-:Y:S05]  /*0300*/  @P0 BRA `(.L_x_2) ;  /* 0x00000000004c0947 */ /* 0x000fea0003800000 */
[----:B------:R-:W2:Y:S04]  /*0310*/  LDG.E R4, desc[UR6][R4.64+-0x4] ;  /* 0xfffffc0604047981 */ /* 0x000ea8000c1e1900 */
[----:B------:R-:W3:Y:S04]  /*0320*/  LDG.E R8, desc[UR6][R8.64+-0x4] ;  /* 0xfffffc0608087981 */ /* 0x000ee8000c1e1900 */
[----:B------:R-:W4:Y:S01]  /*0330*/  LDG.E R6, desc[UR6][R6.64+-0x4] ;  /* 0xfffffc0606067981 */ /* 0x000f22000c1e1900 */
[----:B------:R-:W1:Y:S01]  /*0340*/  S2UR UR5, SR_CgaCtaId ;  /* 0x00000000000579c3 */ /* 0x000e620000008800 */
[----:B------:R-:W-:-:S02]  /*0350*/  UMOV UR4, 0x400 ;  /* 0x0000040000047882 */ /* 0x000fc40000000000 */
[----:B-1----:R-:W-:-:S09]  /*0360*/  ULEA UR4, UR5, UR4, 0x18 ;  /* 0x0000000405047291 */ /* 0x002fd2000f8ec0ff */
[----:B--2---:R1:W-:Y:S04]  /*0370*/  STS [UR4], R4 ;  /* 0x00000004ff007988 */ /* 0x0043e80008000804 */
[----:B---3--:R1:W-:Y:S04]  /*0380*/  STS [UR4+0x808], R8 ;  /* 0x00080808ff007988 */ /* 0x0083e80008000804 */
[----:B----4-:R1:W-:Y:S01]  /*0390*/  STS [UR4+0x1010], R6 ;  /* 0x00101006ff007988 */ /* 0x0103e20008000804 */
[----:B------:R-:W-:Y:S05]  /*03a0*/  BRA `(.L_x_2) ;  /* 0x0000000000247947 */ /* 0x000fea0003800000 */
.L_x_1:
[----:B------:R-:W2:Y:S04]  /*03b0*/  LDG.E R4, desc[UR6][R4.64+0x8] ;  /* 0x0000080604047981 */ /* 0x000ea8000c1e1900 */
[----:B------:R-:W3:Y:S04]  /*03c0*/  LDG.E R8, desc[UR6][R8.64+0x10] ;  /* 0x0000100608087981 */ /* 0x000ee8000c1e1900 */
[----:B------:R-:W4:Y:S01]  /*03d0*/  LDG.E R6, desc[UR6][R6.64+0x8] ;  /* 0x0000080606067981 */ /* 0x000f22000c1e1900 */
[----:B------:R-:W1:Y:S01]  /*03e0*/  S2UR UR5, SR_CgaCtaId ;  /* 0x00000000000579c3 */ /* 0x000e620000008800 */
[----:B------:R-:W-:-:S02]  /*03f0*/  UMOV UR4, 0x400 ;  /* 0x0000040000047882 */ /* 0x000fc40000000000 */
[----:B-1----:R-:W-:-:S09]  /*0400*/  ULEA UR4, UR5, UR4, 0x18 ;  /* 0x0000000405047291 */ /* 0x002fd2000f8ec0ff */
[----:B--2---:R2:W-:Y:S04]  /*0410*/  STS [UR4+0x800], R4 ;  /* 0x00080004ff007988 */ /* 0x0045e80008000804 */
[----:B---3--:R2:W-:Y:S04]  /*0420*/  STS [UR4+0x1008], R8 ;  /* 0x00100808ff007988 */ /* 0x0085e80008000804 */
[----:B----4-:R2:W-:Y:S02]  /*0430*/  STS [UR4+0x1810], R6 ;  /* 0x00181006ff007988 */ /* 0x0105e40008000804 */
.L_x_2:
[----:B------:R-:W-:Y:S05]  /*0440*/  BSYNC.RECONVERGENT B0 ;  /* 0x0000000000007941 */ /* 0x000fea0003800200 */
.L_x_0:
[----:B------:R-:W-:Y:S06]  /*0450*/  BAR.SYNC.DEFER_BLOCKING 0x0 ;  /* 0x0000000000007b1d */ /* 0x000fec0000010000 */
[----:B-12---:R-:W1:Y:S04]  /*0460*/  LDS R4, [R20+0x4] ;  /* 0x0000040014047984 */ /* 0x006e680000000800 */
[----:B------:R-:W2:Y:S04]  /*0470*/  LDS R6, [R20+0x80c] ;  /* 0x00080c0014067984 */ /* 0x000ea80000000800 */
[----:B------:R-:W3:Y:S01]  /*0480*/  LDS R8, [R20+0x1014] ;  /* 0x0010140014087984 */ /* 0x000ee20000000800 */
[----:B-1----:R-:W-:-:S04]  /*0490*/  IMAD R5, R4, UR12, RZ ;  /* 0x0000000c04057c24 */ /* 0x002fc8000f8e02ff */
[----:B--2---:R-:W-:-:S04]  /*04a0*/  IMAD R5, R6, UR13, R5 ;  /* 0x0000000d06057c24 */ /* 0x004fc8000f8e0205 */
[----:B---3--:R-:W-:-:S04]  /*04b0*/  IMAD R5, R8, UR14, R5 ;  /* 0x0000000e08057c24 */ /* 0x008fc8000f8e0205 */
[----:B------:R-:W-:-:S04]  /*04c0*/  IMAD R5, R4, UR15, R5 ;  /* 0x0000000f04057c24 */ /* 0x000fc8000f8e0205 */
[----:B------:R-:W-:-:S04]  /*04d0*/  IMAD R5, R6, UR16, R5 ;  /* 0x0000001006057c24 */ /* 0x000fc8000f8e0205 */
[----:B------:R-:W-:-:S04]  /*04e0*/  IMAD R5, R8, UR17, R5 ;  /* 0x0000001108057c24 */ /* 0x000fc8000f8e0205 */
[----:B------:R-:W-:Y:S01]  /*04f0*/  IMAD R5, R4, UR18, R5 ;  /* 0x0000001204057c24 */ /* 0x000fe2000f8e0205 */
[C---:B------:R-:W-:Y:S02]  /*0500*/  IADD3 R4, P0, PT, R18.reuse, R10, RZ ;  /* 0x0000000a12047210 */ /* 0x040fe40007f1e0ff */
[----:B------:R-:W-:Y:S01]  /*0510*/  IADD3 R18, P1, PT, R18, R17, RZ ;  /* 0x0000001112127210 */ /* 0x000fe20007f3e0ff */
[----:B------:R-:W-:-:S04]  /*0520*/  IMAD R5, R6, UR19, R5 ;  /* 0x0000001306057c24 */ /* 0x000fc8000f8e0205 */
[----:B------:R-:W-:-:S05]  /*0530*/  IMAD R5, R8, UR10, R5 ;  /* 0x0000000a08057c24 */ /* 0x000fca000f8e0205 */
[----:B------:R-:W-:Y:S01]  /*0540*/  VIMNMX R6, PT, PT, RZ, R5, !PT ;  /* 0x00000005ff067248 */ /* 0x000fe20007fe0100 */
[----:B------:R-:W-:Y:S01]  /*0550*/  IMAD.X R5, R19, 0x1, R12, P0 ;  /* 0x0000000113057824 */ /* 0x000fe200000e060c */
[----:B------:R-:W-:Y:S01]  /*0560*/  IADD3 R11, P0, PT, R11, -0x1, RZ ;  /* 0xffffffff0b0b7810 */ /* 0x000fe20007f1e0ff */
[----:B------:R-:W-:Y:S01]  /*0570*/  IMAD.X R19, R19, 0x1, R15, P1 ;  /* 0x0000000113137824 */ /* 0x000fe200008e060f */
[----:B------:R-:W-:Y:S02]  /*0580*/  VIMNMX R7, PT, PT, R6, 0xff, PT ;  /* 0x000000ff06077848 */ /* 0x000fe40003fe0100 */
[----:B------:R-:W-:Y:S02]  /*0590*/  IADD3.X R14, PT, PT, R14, -0x1, RZ, P0, !PT ;  /* 0xffffffff0e0e7810 */ /* 0x000fe400007fe4ff */
[----:B------:R-:W-:Y:S01]  /*05a0*/  ISETP.NE.U32.AND P0, PT, R11, RZ, PT ;  /* 0x000000ff0b00720c */ /* 0x000fe20003f05070 */
[----:B------:R1:W-:Y:S03]  /*05b0*/  STG.E desc[UR6][R4.64+0x4], R7 ;  /* 0x0000040704007986 */ /* 0x0003e6000c101906 */
[----:B------:R-:W-:-:S13]  /*05c0*/  ISETP.NE.AND.EX P0, PT, R14, RZ, PT, P0 ;  /* 0x000000ff0e00720c */ /* 0x000fda0003f05300 */
[----:B-1----:R-:W-:Y:S05]  /*05d0*/  @P0 BRA `(.L_x_3) ;  /* 0xfffffffc00080947 */ /* 0x002fea000383ffff */
[----:B------:R-:W-:Y:S05]  /*05e0*/  EXIT ;  /* 0x000000000000794d */ /* 0x000fea0003800000 */
.L_x_4:
[----:B------:R-:W-:-:S00]  /*05f0*/  BRA `(.L_x_4) ;  /* 0xfffffffc00fc7947 */ /* 0x000fc0000383ffff */
[----:B------:R-:W-:-:S00]  /*0600*/  NOP ;  /* 0x0000000000007918 */ /* 0x000fc00000000000 */
[----:B------:R-:W-:-:S00]  /*0610*/  NOP ;  /* 0x0000000000007918 */ /* 0x000fc00000000000 */
[----:B------:R-:W-:-:S00]  /*0620*/  NOP ;  /* 0x0000000000007918 */ /* 0x000fc00000000000 */
[----:B------:R-:W-:-:S00]  /*0630*/  NOP ;  /* 0x0000000000007918 */ /* 0x000fc00000000000 */
[----:B------:R-:W-:-:S00]  /*0640*/  NOP ;  /* 0x0000000000007918 */ /* 0x000fc00000000000 */
[----:B------:R-:W-:-:S00]  /*0650*/  NOP ;  /* 0x0000000000007918 */ /* 0x000fc00000000000 */
[----:B------:R-:W-:-:S00]  /*0660*/  NOP ;  /* 0x0000000000007918 */ /* 0x000fc00000000000 */
[----:B------:R-:W-:-:S00]  /*0670*/  NOP ;  /* 0x0000000000007918 */ /* 0x000fc00000000000 */
.L_x_5:


//--------------------- .nv.shared._Z24Pixel_Shared_ConvolutionPiS_mm --------------------------
	.section	.nv.shared._Z24Pixel_Shared_ConvolutionPiS_mm,"aw",@nobits
	.sectionflags	@""
	.align	4
.nv.shared._Z24Pixel_Shared_ConvolutionPiS_mm:
	.zero		7192


//--------------------- .nv.shared.reserved.0     --------------------------
	.section	.nv.shared.reserved.0,"aw",@nobits
	.weak		__nv_reservedSMEM_offset_0_alias
	.size		__nv_reservedSMEM_offset_0_alias, 0, 64
	.other		__nv_reservedSMEM_offset_0_alias,@"STO_CUDA_RESERVED_SHARED STV_DEFAULT"
__nv_reservedSMEM_offset_0_alias:
	.zero		0
	.zero		64


//--------------------- .nv.constant0._Z24Pixel_Shared_ConvolutionPiS_mm --------------------------
	.section	.nv.constant0._Z24Pixel_Shared_ConvolutionPiS_mm,"a",@progbits
	.sectionflags	@""
	.align	4
.nv.constant0._Z24Pixel_Shared_ConvolutionPiS_mm:
	.zero		928


//--------------------- SYMBOLS --------------------------

	.type		.nv.reservedSmem.offset0,@object
	.size		.nv.reservedSmem.offset0,0x4
	.type		.nv.reservedSmem.cap,@object
	.size		.nv.reservedSmem.cap,0x4
